//
// Generated by NVIDIA NVVM Compiler
//
// Compiler Build ID: CL-36424714
// Cuda compilation tools, release 13.0, V13.0.88
// Based on NVVM 20.0.0
//

.version 9.0
.target sm_100
.address_size 64

	// .globl	_Z4meanPKfPf

.visible .entry _Z4meanPKfPf(
	.param .u64 .ptr .align 1 _Z4meanPKfPf_param_0,
	.param .u64 .ptr .align 1 _Z4meanPKfPf_param_1
)
.maxntid 256
{
	.reg .pred 	%p<2>;
	.reg .b32 	%r<6>;
	.reg .b32 	%f<12>;
	.reg .b64 	%rd<9>;

	ld.param.u64 	%rd1, [_Z4meanPKfPf_param_0];
	ld.param.u64 	%rd2, [_Z4meanPKfPf_param_1];
	mov.u32 	%r2, %ctaid.x;
	mov.u32 	%r3, %ntid.x;
	mov.u32 	%r4, %tid.x;
	mad.lo.s32 	%r1, %r2, %r3, %r4;
	setp.gt.s32 	%p1, %r1, 11;
	@%p1 bra 	$L__BB0_2;
	cvta.to.global.u64 	%rd3, %rd2;
	cvta.to.global.u64 	%rd4, %rd1;
	mul.lo.s32 	%r5, %r1, 5;
	mul.wide.s32 	%rd5, %r5, 4;
	add.s64 	%rd6, %rd4, %rd5;
	ld.global.nc.f32 	%f1, [%rd6];
	add.f32 	%f2, %f1, 0f00000000;
	ld.global.nc.f32 	%f3, [%rd6+4];
	add.f32 	%f4, %f2, %f3;
	ld.global.nc.f32 	%f5, [%rd6+8];
	add.f32 	%f6, %f4, %f5;
	ld.global.nc.f32 	%f7, [%rd6+12];
	add.f32 	%f8, %f6, %f7;
	ld.global.nc.f32 	%f9, [%rd6+16];
	add.f32 	%f10, %f8, %f9;
	div.rn.f32 	%f11, %f10, 0f40A00000;
	mul.wide.s32 	%rd7, %r1, 4;
	add.s64 	%rd8, %rd3, %rd7;
	st.global.f32 	[%rd8], %f11;
$L__BB0_2:
	ret;

}


// ===== COMPILED SASS (sm_100) =====

	.target	sm_100

	.elftype	@"ET_EXEC"


//--------------------- .note.nv.tkinfo           --------------------------
	.section	.note.nv.tkinfo,"",@"SHT_NOTE"
	.sectionflags	@"SHF_NOTE_NV_TKINFO"
	.tkinfo
        /*0018*/ 	.word	0x00000002
        /*0030*/ 	.string	""
        /*0030*/ 	.string	"ptxas"
        /*0030*/ 	.string	"Cuda compilation tools, release 13.0, V13.0.88"
        /*0030*/ 	.string	"Build cuda_13.0.r13.0/compiler.36424714_0"
        /*0030*/ 	.string	"-arch sm_100 -m 64 "



//--------------------- .note.nv.cuinfo           --------------------------
	.section	.note.nv.cuinfo,"",@"SHT_NOTE"
	.sectionflags	@"SHF_NOTE_NV_CUINFO"
        /*0018*/ 	.short	0x0002
        /*001a*/ 	.short	0x0064
        /*001c*/ 	.short	0x0082
	.zero		2


//--------------------- .nv.info                  --------------------------
	.section	.nv.info,"",@"SHT_CUDA_INFO"
	.align	4


	//----- nvinfo : EIATTR_REGCOUNT
	.align		4
        /*0000*/ 	.byte	0x04, 0x2f
        /*0002*/ 	.short	(.L_1 - .L_0)
	.align		4
.L_0:
        /*0004*/ 	.word	index@(_Z4meanPKfPf)
        /*0008*/ 	.word	0x0000000e


	//----- nvinfo : EIATTR_FRAME_SIZE
	.align		4
.L_1:
        /*000c*/ 	.byte	0x04, 0x11
        /*000e*/ 	.short	(.L_3 - .L_2)
	.align		4
.L_2:
        /*0010*/ 	.word	index@($__internal_0_$__cuda_sm3x_div_rn_noftz_f32_slowpath)
        /*0014*/ 	.word	0x00000000


	//----- nvinfo : EIATTR_FRAME_SIZE
	.align		4
.L_3:
        /*0018*/ 	.byte	0x04, 0x11
        /*001a*/ 	.short	(.L_5 - .L_4)
	.align		4
.L_4:
        /*001c*/ 	.word	index@(_Z4meanPKfPf)
        /*0020*/ 	.word	0x00000000


	//----- nvinfo : EIATTR_MIN_STACK_SIZE
	.align		4
.L_5:
        /*0024*/ 	.byte	0x04, 0x12
        /*0026*/ 	.short	(.L_7 - .L_6)
	.align		4
.L_6:
        /*0028*/ 	.word	index@(_Z4meanPKfPf)
        /*002c*/ 	.word	0x00000000
.L_7:


//--------------------- .nv.compat                --------------------------
	.section	.nv.compat,"",@"SHT_CUDA_COMPAT_INFO"
	.align	4
        /*0000*/ 	.byte	0x02, 0x09, 0x00, 0x00, 0x02, 0x02, 0x01, 0x00, 0x02, 0x05, 0x05, 0x00, 0x03, 0x07, 0x01, 0x01
        /*0010*/ 	.byte	0x02, 0x03, 0x00, 0x00, 0x02, 0x06, 0x01, 0x00, 0x04, 0x0b, 0x08, 0x00, 0x01, 0x00, 0x00, 0x00
        /*0020*/ 	.byte	0x00, 0x00, 0x00, 0x00


//--------------------- .nv.info._Z4meanPKfPf     --------------------------
	.section	.nv.info._Z4meanPKfPf,"",@"SHT_CUDA_INFO"
	.sectionflags	@""
	.align	4


	//----- nvinfo : EIATTR_CUDA_API_VERSION
	.align		4
        /*0000*/ 	.byte	0x04, 0x37
        /*0002*/ 	.short	(.L_9 - .L_8)
.L_8:
        /*0004*/ 	.word	0x00000082


	//----- nvinfo : EIATTR_KPARAM_INFO
	.align		4
.L_9:
        /*0008*/ 	.byte	0x04, 0x17
        /*000a*/ 	.short	(.L_11 - .L_10)
.L_10:
        /*000c*/ 	.word	0x00000000
        /*0010*/ 	.short	0x0001
        /*0012*/ 	.short	0x0008
        /*0014*/ 	.byte	0x00, 0xf5, 0x21, 0x00


	//----- nvinfo : EIATTR_KPARAM_INFO
	.align		4
.L_11:
        /*0018*/ 	.byte	0x04, 0x17
        /*001a*/ 	.short	(.L_13 - .L_12)
.L_12:
        /*001c*/ 	.word	0x00000000
        /*0020*/ 	.short	0x0000
        /*0022*/ 	.short	0x0000
        /*0024*/ 	.byte	0x00, 0xf5, 0x21, 0x00


	//----- nvinfo : EIATTR_SPARSE_MMA_MASK
	.align		4
.L_13:
        /*0028*/ 	.byte	0x03, 0x50
        /*002a*/ 	.short	0x0000


	//----- nvinfo : EIATTR_MAXREG_COUNT
	.align		4
        /*002c*/ 	.byte	0x03, 0x1b
        /*002e*/ 	.short	0x00ff


	//----- nvinfo : EIATTR_MERCURY_ISA_VERSION
	.align		4
        /*0030*/ 	.byte	0x03, 0x5f
        /*0032*/ 	.short	0x0101


	//----- nvinfo : EIATTR_VRC_CTA_INIT_COUNT
	.align		4
        /*0034*/ 	.byte	0x02, 0x4a
	.zero		1
	.zero		1


	//----- nvinfo : EIATTR_EXIT_INSTR_OFFSETS
	.align		4
        /*0038*/ 	.byte	0x04, 0x1c
        /*003a*/ 	.short	(.L_15 - .L_14)


	//   ....[0]....
.L_14:
        /*003c*/ 	.word	0x00000060


	//   ....[1]....
        /*0040*/ 	.word	0x00000250


	//----- nvinfo : EIATTR_MAX_THREADS
	.align		4
.L_15:
        /*0044*/ 	.byte	0x04, 0x05
        /*0046*/ 	.short	(.L_17 - .L_16)
.L_16:
        /*0048*/ 	.word	0x00000100
        /*004c*/ 	.word	0x00000001
        /*0050*/ 	.word	0x00000001


	//----- nvinfo : EIATTR_CRS_STACK_SIZE
	.align		4
.L_17:
        /*0054*/ 	.byte	0x04, 0x1e
        /*0056*/ 	.short	(.L_19 - .L_18)
.L_18:
        /*0058*/ 	.word	0x00000000


	//----- nvinfo : EIATTR_CBANK_PARAM_SIZE
	.align		4
.L_19:
        /*005c*/ 	.byte	0x03, 0x19
        /*005e*/ 	.short	0x0010


	//----- nvinfo : EIATTR_PARAM_CBANK
	.align		4
        /*0060*/ 	.byte	0x04, 0x0a
        /*0062*/ 	.short	(.L_21 - .L_20)
	.align		4
.L_20:
        /*0064*/ 	.word	index@(.nv.constant0._Z4meanPKfPf)
        /*0068*/ 	.short	0x0380
        /*006a*/ 	.short	0x0010


	//----- nvinfo : EIATTR_SW_WAR
	.align		4
.L_21:
        /*006c*/ 	.byte	0x04, 0x36
        /*006e*/ 	.short	(.L_23 - .L_22)
.L_22:
        /*0070*/ 	.word	0x00000008
.L_23:


//--------------------- .nv.callgraph             --------------------------
	.section	.nv.callgraph,"",@"SHT_CUDA_CALLGRAPH"
	.align	4
	.sectionentsize	8
	.align		4
        /*0000*/ 	.word	0x00000000
	.align		4
        /*0004*/ 	.word	0xffffffff
	.align		4
        /*0008*/ 	.word	0x00000000
	.align		4
        /*000c*/ 	.word	0xfffffffe
	.align		4
        /*0010*/ 	.word	0x00000000
	.align		4
        /*0014*/ 	.word	0xfffffffd
	.align		4
        /*0018*/ 	.word	0x00000000
	.align		4
        /*001c*/ 	.word	0xfffffffc


//--------------------- .text._Z4meanPKfPf        --------------------------
	.section	.text._Z4meanPKfPf,"ax",@progbits
	.align	128
        .global         _Z4meanPKfPf
        .type           _Z4meanPKfPf,@function
        .size           _Z4meanPKfPf,(.L_x_15 - _Z4meanPKfPf)
        .other          _Z4meanPKfPf,@"STO_CUDA_ENTRY STV_DEFAULT"
_Z4meanPKfPf:
.text._Z4meanPKfPf:
[----:B------:R-:W-:Y:S01]  /*0000*/  LDC R1, c[0x0][0x37c] ;  /* 0x0000df00ff017b82 */ /* 0x000fe20000000800 */
[----:B------:R-:W0:Y:S07]  /*0010*/  S2R R3, SR_TID.X ;  /* 0x0000000000037919 */ /* 0x000e2e0000002100 */
[----:B------:R-:W0:Y:S08]  /*0020*/  S2UR UR4, SR_CTAID.X ;  /* 0x00000000000479c3 */ /* 0x000e300000002500 */
[----:B------:R-:W0:Y:S02]  /*0030*/  LDC R2, c[0x0][0x360] ;  /* 0x0000d800ff027b82 */ /* 0x000e240000000800 */
[----:B0-----:R-:W-:-:S05]  /*0040*/  IMAD R2, R2, UR4, R3 ;  /* 0x0000000402027c24 */ /* 0x001fca000f8e0203 */
[----:B------:R-:W-:-:S13]  /*0050*/  ISETP.GT.AND P0, PT, R2, 0xb, PT ;  /* 0x0000000b0200780c */ /* 0x000fda0003f04270 */
[----:B------:R-:W-:Y:S05]  /*0060*/  @P0 EXIT ;  /* 0x000000000000094d */ /* 0x000fea0003800000 */
[----:B------:R-:W0:Y:S01]  /*0070*/  LDC.64 R4, c[0x0][0x380] ;  /* 0x0000e000ff047b82 */ /* 0x000e220000000a00 */
[----:B------:R-:W1:Y:S01]  /*0080*/  LDCU.64 UR6, c[0x0][0x358] ;  /* 0x00006b00ff0677ac */ /* 0x000e620008000a00 */
[----:B------:R-:W-:-:S04]  /*0090*/  IMAD R3, R2, 0x5, RZ ;  /* 0x0000000502037824 */ /* 0x000fc800078e02ff */
[----:B0-----:R-:W-:-:S05]  /*00a0*/  IMAD.WIDE R4, R3, 0x4, R4 ;  /* 0x0000000403047825 */ /* 0x001fca00078e0204 */
[----:B-1----:R-:W2:Y:S04]  /*00b0*/  LDG.E.CONSTANT R0, desc[UR6][R4.64] ;  /* 0x0000000604007981 */ /* 0x002ea8000c1e9900 */
[----:B------:R-:W3:Y:S04]  /*00c0*/  LDG.E.CONSTANT R3, desc[UR6][R4.64+0x4] ;  /* 0x0000040604037981 */ /* 0x000ee8000c1e9900 */
[----:B------:R-:W4:Y:S04]  /*00d0*/  LDG.E.CONSTANT R7, desc[UR6][R4.64+0x8] ;  /* 0x0000080604077981 */ /* 0x000f28000c1e9900 */
[----:B------:R-:W5:Y:S04]  /*00e0*/  LDG.E.CONSTANT R9, desc[UR6][R4.64+0xc] ;  /* 0x00000c0604097981 */ /* 0x000f68000c1e9900 */
[----:B------:R-:W5:Y:S01]  /*00f0*/  LDG.E.CONSTANT R11, desc[UR6][R4.64+0x10] ;  /* 0x00001006040b7981 */ /* 0x000f62000c1e9900 */
[----:B------:R-:W-:Y:S01]  /*0100*/  IMAD.MOV.U32 R6, RZ, RZ, 0x3e4ccccd ;  /* 0x3e4ccccdff067424 */ /* 0x000fe200078e00ff */
[----:B------:R-:W-:Y:S01]  /*0110*/  BSSY.RECONVERGENT B1, `(.L_x_0) ;  /* 0x0000010000017945 */ /* 0x000fe20003800200 */
[----:B--2---:R-:W-:-:S04]  /*0120*/  FADD R0, RZ, R0 ;  /* 0x00000000ff007221 */ /* 0x004fc80000000000 */
[----:B---3--:R-:W-:Y:S01]  /*0130*/  FADD R0, R0, R3 ;  /* 0x0000000300007221 */ /* 0x008fe20000000000 */
[----:B------:R-:W-:-:S03]  /*0140*/  IMAD.MOV.U32 R3, RZ, RZ, 0x40a00000 ;  /* 0x40a00000ff037424 */ /* 0x000fc600078e00ff */
[----:B----4-:R-:W-:Y:S01]  /*0150*/  FADD R0, R0, R7 ;  /* 0x0000000700007221 */ /* 0x010fe20000000000 */
[----:B------:R-:W-:-:S03]  /*0160*/  FFMA R3, R6, -R3, 1 ;  /* 0x3f80000006037423 */ /* 0x000fc60000000803 */
[----:B-----5:R-:W-:Y:S01]  /*0170*/  FADD R0, R0, R9 ;  /* 0x0000000900007221 */ /* 0x020fe20000000000 */
[----:B------:R-:W-:-:S03]  /*0180*/  FFMA R3, R3, R6, 0.20000000298023223877 ;  /* 0x3e4ccccd03037423 */ /* 0x000fc60000000006 */
[----:B------:R-:W-:-:S04]  /*0190*/  FADD R0, R0, R11 ;  /* 0x0000000b00007221 */ /* 0x000fc80000000000 */
[----:B------:R-:W0:Y:S01]  /*01a0*/  FCHK P0, R0, 5 ;  /* 0x40a0000000007902 */ /* 0x000e220000000000 */
[----:B------:R-:W-:-:S04]  /*01b0*/  FFMA R4, R0, R3, RZ ;  /* 0x0000000300047223 */ /* 0x000fc800000000ff */
[----:B------:R-:W-:-:S04]  /*01c0*/  FFMA R5, R4, -5, R0 ;  /* 0xc0a0000004057823 */ /* 0x000fc80000000000 */
[----:B------:R-:W-:Y:S01]  /*01d0*/  FFMA R7, R3, R5, R4 ;  /* 0x0000000503077223 */ /* 0x000fe20000000004 */
[----:B0-----:R-:W-:Y:S06]  /*01e0*/  @!P0 BRA `(.L_x_1) ;  /* 0x0000000000088947 */ /* 0x001fec0003800000 */
[----:B------:R-:W-:-:S07]  /*01f0*/  MOV R4, 0x210 ;  /* 0x0000021000047802 */ /* 0x000fce0000000f00 */
[----:B------:R-:W-:Y:S05]  /*0200*/  CALL.REL.NOINC `($__internal_0_$__cuda_sm3x_div_rn_noftz_f32_slowpath) ;  /* 0x0000000000147944 */ /* 0x000fea0003c00000 */
.L_x_1:
[----:B------:R-:W-:Y:S05]  /*0210*/  BSYNC.RECONVERGENT B1 ;  /* 0x0000000000017941 */ /* 0x000fea0003800200 */
.L_x_0:
[----:B------:R-:W0:Y:S02]  /*0220*/  LDC.64 R4, c[0x0][0x388] ;  /* 0x0000e200ff047b82 */ /* 0x000e240000000a00 */
[----:B0-----:R-:W-:-:S05]  /*0230*/  IMAD.WIDE R2, R2, 0x4, R4 ;  /* 0x0000000402027825 */ /* 0x001fca00078e0204 */
[----:B------:R-:W-:Y:S01]  /*0240*/  STG.E desc[UR6][R2.64], R7 ;  /* 0x0000000702007986 */ /* 0x000fe2000c101906 */
[----:B------:R-:W-:Y:S05]  /*0250*/  EXIT ;  /* 0x000000000000794d */ /* 0x000fea0003800000 */
        .weak           $__internal_0_$__cuda_sm3x_div_rn_noftz_f32_slowpath
        .type           $__internal_0_$__cuda_sm3x_div_rn_noftz_f32_slowpath,@function
        .size           $__internal_0_$__cuda_sm3x_div_rn_noftz_f32_slowpath,(.L_x_15 - $__internal_0_$__cuda_sm3x_div_rn_noftz_f32_slowpath)
$__internal_0_$__cuda_sm3x_div_rn_noftz_f32_slowpath:
[--C-:B------:R-:W-:Y:S01]  /*0260*/  SHF.R.U32.HI R3, RZ, 0x17, R0.reuse ;  /* 0x00000017ff037819 */ /* 0x100fe20000011600 */
[----:B------:R-:W-:Y:S04]  /*0270*/  BSSY.RECONVERGENT B0, `(.L_x_2) ;  /* 0x000005c000007945 */ /* 0x000fe80003800200 */
[----:B------:R-:W-:Y:S01]  /*0280*/  BSSY.RELIABLE B2, `(.L_x_3) ;  /* 0x000001a000027945 */ /* 0x000fe20003800100 */
[----:B------:R-:W-:Y:S01]  /*0290*/  IMAD.MOV.U32 R5, RZ, RZ, R0 ;  /* 0x000000ffff057224 */ /* 0x000fe200078e0000 */
[----:B------:R-:W-:-:S05]  /*02a0*/  LOP3.LUT R3, R3, 0xff, RZ, 0xc0, !PT ;  /* 0x000000ff03037812 */ /* 0x000fca00078ec0ff */
[----:B------:R-:W-:-:S05]  /*02b0*/  VIADD R7, R3, 0xffffffff ;  /* 0xffffffff03077836 */ /* 0x000fca0000000000 */
[----:B------:R-:W-:-:S13]  /*02c0*/  ISETP.GT.U32.OR P0, PT, R7, 0xfd, !PT ;  /* 0x000000fd0700780c */ /* 0x000fda0007f04470 */
[----:B------:R-:W-:Y:S01]  /*02d0*/  @!P0 MOV R6, RZ ;  /* 0x000000ff00068202 */ /* 0x000fe20000000f00 */
[----:B------:R-:W-:Y:S06]  /*02e0*/  @!P0 BRA `(.L_x_4) ;  /* 0x00000000004c8947 */ /* 0x000fec0003800000 */
[----:B------:R-:W-:-:S13]  /*02f0*/  FSETP.GTU.FTZ.AND P0, PT, |R0|, +INF , PT ;  /* 0x7f8000000000780b */ /* 0x000fda0003f1c200 */
[----:B------:R-:W-:Y:S05]  /*0300*/  @P0 BREAK.RELIABLE B2 ;  /* 0x0000000000020942 */ /* 0x000fea0003800100 */
[----:B------:R-:W-:Y:S05]  /*0310*/  @P0 BRA `(.L_x_5) ;  /* 0x0000000400400947 */ /* 0x000fea0003800000 */
[----:B------:R-:W-:-:S05]  /*0320*/  IMAD.MOV.U32 R6, RZ, RZ, 0x40a00000 ;  /* 0x40a00000ff067424 */ /* 0x000fca00078e00ff */
[----:B------:R-:W-:-:S13]  /*0330*/  LOP3.LUT P0, RZ, R6, 0x7fffffff, R5, 0xc8, !PT ;  /* 0x7fffffff06ff7812 */ /* 0x000fda000780c805 */
[----:B------:R-:W-:Y:S05]  /*0340*/  @!P0 BREAK.RELIABLE B2 ;  /* 0x0000000000028942 */ /* 0x000fea0003800100 */
[----:B------:R-:W-:Y:S05]  /*0350*/  @!P0 BRA `(.L_x_6) ;  /* 0x0000000400288947 */ /* 0x000fea0003800000 */
[----:B------:R-:W-:-:S13]  /*0360*/  LOP3.LUT P0, RZ, R5, 0x7fffffff, RZ, 0xc0, !PT ;  /* 0x7fffffff05ff7812 */ /* 0x000fda000780c0ff */
[----:B------:R-:W-:Y:S05]  /*0370*/  @!P0 BREAK.RELIABLE B2 ;  /* 0x0000000000028942 */ /* 0x000fea0003800100 */
[----:B------:R-:W-:Y:S05]  /*0380*/  @!P0 BRA `(.L_x_7) ;  /* 0x0000000400148947 */ /* 0x000fea0003800000 */
[----:B------:R-:W-:Y:S02]  /*0390*/  FSETP.NEU.FTZ.AND P0, PT, |R0|, +INF , PT ;  /* 0x7f8000000000780b */ /* 0x000fe40003f1d200 */
[----:B------:R-:W-:-:S04]  /*03a0*/  LOP3.LUT P1, RZ, R6, 0x7fffffff, RZ, 0xc0, !PT ;  /* 0x7fffffff06ff7812 */ /* 0x000fc8000782c0ff */
[----:B------:R-:W-:-:S13]  /*03b0*/  PLOP3.LUT P0, PT, P0, P1, PT, 0x2f, 0xf2 ;  /* 0x0000000000f2781c */ /* 0x000fda0000702577 */
[----:B------:R-:W-:Y:S05]  /*03c0*/  @P0 BREAK.RELIABLE B2 ;  /* 0x0000000000020942 */ /* 0x000fea0003800100 */
[----:B------:R-:W-:Y:S05]  /*03d0*/  @P0 BRA `(.L_x_8) ;  /* 0x0000000000f40947 */ /* 0x000fea0003800000 */
[----:B------:R-:W-:-:S13]  /*03e0*/  ISETP.GE.AND P0, PT, R7, RZ, PT ;  /* 0x000000ff0700720c */ /* 0x000fda0003f06270 */
[----:B------:R-:W-:Y:S02]  /*03f0*/  @P0 IMAD.MOV.U32 R6, RZ, RZ, RZ ;  /* 0x000000ffff060224 */ /* 0x000fe400078e00ff */
[----:B------:R-:W-:Y:S01]  /*0400*/  @!P0 FFMA R5, R0, 1.84467440737095516160e+19, RZ ;  /* 0x5f80000000058823 */ /* 0x000fe200000000ff */
[----:B------:R-:W-:-:S07]  /*0410*/  @!P0 IMAD.MOV.U32 R6, RZ, RZ, -0x40 ;  /* 0xffffffc0ff068424 */ /* 0x000fce00078e00ff */
.L_x_4:
[----:B------:R-:W-:Y:S05]  /*0420*/  BSYNC.RELIABLE B2 ;  /* 0x0000000000027941 */ /* 0x000fea0003800100 */
.L_x_3:
[----:B------:R-:W-:Y:S01]  /*0430*/  UMOV UR4, 0x40a00000 ;  /* 0x40a0000000047882 */ /* 0x000fe20000000000 */
[----:B------:R-:W-:Y:S01]  /*0440*/  IADD3 R3, PT, PT, R3, -0x7f, RZ ;  /* 0xffffff8103037810 */ /* 0x000fe20007ffe0ff */
[----:B------:R-:W-:Y:S01]  /*0450*/  UIADD3 UR4, UPT, UPT, UR4, -0x1000000, URZ ;  /* 0xff00000004047890 */ /* 0x000fe2000fffe0ff */
[----:B------:R-:W-:Y:S02]  /*0460*/  BSSY.RECONVERGENT B2, `(.L_x_9) ;  /* 0x0000033000027945 */ /* 0x000fe40003800200 */
[----:B------:R-:W-:Y:S01]  /*0470*/  IADD3 R6, PT, PT, R6, -0x2, R3 ;  /* 0xfffffffe06067810 */ /* 0x000fe20007ffe003 */
[----:B------:R-:W-:Y:S02]  /*0480*/  IMAD R0, R3, -0x800000, R5 ;  /* 0xff80000003007824 */ /* 0x000fe400078e0205 */
[----:B------:R-:W-:-:S03]  /*0490*/  FADD.FTZ R9, -RZ, -UR4 ;  /* 0x80000004ff097e21 */ /* 0x000fc60008010100 */
[----:B------:R-:W0:Y:S02]  /*04a0*/  MUFU.RCP R7, UR4 ;  /* 0x0000000400077d08 */ /* 0x000e240008001000 */
[----:B0-----:R-:W-:-:S04]  /*04b0*/  FFMA R8, R7, R9, 1 ;  /* 0x3f80000007087423 */ /* 0x001fc80000000009 */
[----:B------:R-:W-:-:S04]  /*04c0*/  FFMA R7, R7, R8, R7 ;  /* 0x0000000807077223 */ /* 0x000fc80000000007 */
[----:B------:R-:W-:-:S04]  /*04d0*/  FFMA R8, R0, R7, RZ ;  /* 0x0000000700087223 */ /* 0x000fc800000000ff */
[----:B------:R-:W-:-:S04]  /*04e0*/  FFMA R5, R9, R8, R0 ;  /* 0x0000000809057223 */ /* 0x000fc80000000000 */
[----:B------:R-:W-:-:S04]  /*04f0*/  FFMA R8, R7, R5, R8 ;  /* 0x0000000507087223 */ /* 0x000fc80000000008 */
[----:B------:R-:W-:-:S04]  /*0500*/  FFMA R9, R9, R8, R0 ;  /* 0x0000000809097223 */ /* 0x000fc80000000000 */
[----:B------:R-:W-:-:S05]  /*0510*/  FFMA R5, R7, R9, R8 ;  /* 0x0000000907057223 */ /* 0x000fca0000000008 */
[----:B------:R-:W-:-:S04]  /*0520*/  SHF.R.U32.HI R0, RZ, 0x17, R5 ;  /* 0x00000017ff007819 */ /* 0x000fc80000011605 */
[----:B------:R-:W-:-:S05]  /*0530*/  LOP3.LUT R0, R0, 0xff, RZ, 0xc0, !PT ;  /* 0x000000ff00007812 */ /* 0x000fca00078ec0ff */
[----:B------:R-:W-:-:S04]  /*0540*/  IMAD.IADD R10, R0, 0x1, R6 ;  /* 0x00000001000a7824 */ /* 0x000fc800078e0206 */
[----:B------:R-:W-:-:S05]  /*0550*/  VIADD R0, R10, 0xffffffff ;  /* 0xffffffff0a007836 */ /* 0x000fca0000000000 */
[----:B------:R-:W-:-:S13]  /*0560*/  ISETP.GE.U32.AND P0, PT, R0, 0xfe, PT ;  /* 0x000000fe0000780c */ /* 0x000fda0003f06070 */
[----:B------:R-:W-:Y:S05]  /*0570*/  @!P0 BRA `(.L_x_10) ;  /* 0x0000000000808947 */ /* 0x000fea0003800000 */
[----:B------:R-:W-:-:S13]  /*0580*/  ISETP.GT.AND P0, PT, R10, 0xfe, PT ;  /* 0x000000fe0a00780c */ /* 0x000fda0003f04270 */
[----:B------:R-:W-:Y:S05]  /*0590*/  @P0 BRA `(.L_x_11) ;  /* 0x00000000006c0947 */ /* 0x000fea0003800000 */
[----:B------:R-:W-:-:S13]  /*05a0*/  ISETP.GE.AND P0, PT, R10, 0x1, PT ;  /* 0x000000010a00780c */ /* 0x000fda0003f06270 */
[----:B------:R-:W-:Y:S05]  /*05b0*/  @P0 BRA `(.L_x_12) ;  /* 0x0000000000740947 */ /* 0x000fea0003800000 */
[----:B------:R-:W-:Y:S02]  /*05c0*/  ISETP.GE.AND P0, PT, R10, -0x18, PT ;  /* 0xffffffe80a00780c */ /* 0x000fe40003f06270 */
[----:B------:R-:W-:-:S11]  /*05d0*/  LOP3.LUT R5, R5, 0x80000000, RZ, 0xc0, !PT ;  /* 0x8000000005057812 */ /* 0x000fd600078ec0ff */
[----:B------:R-:W-:Y:S05]  /*05e0*/  @!P0 BRA `(.L_x_12) ;  /* 0x0000000000688947 */ /* 0x000fea0003800000 */
[CCC-:B------:R-:W-:Y:S01]  /*05f0*/  FFMA.RZ R0, R7.reuse, R9.reuse, R8.reuse ;  /* 0x0000000907007223 */ /* 0x1c0fe2000000c008 */
[C---:B------:R-:W-:Y:S01]  /*0600*/  VIADD R6, R10.reuse, 0x20 ;  /* 0x000000200a067836 */ /* 0x040fe20000000000 */
[C---:B------:R-:W-:Y:S02]  /*0610*/  ISETP.NE.AND P2, PT, R10.reuse, RZ, PT ;  /* 0x000000ff0a00720c */ /* 0x040fe40003f45270 */
[----:B------:R-:W-:Y:S02]  /*0620*/  ISETP.NE.AND P1, PT, R10, RZ, PT ;  /* 0x000000ff0a00720c */ /* 0x000fe40003f25270 */
[----:B------:R-:W-:Y:S01]  /*0630*/  LOP3.LUT R3, R0, 0x7fffff, RZ, 0xc0, !PT ;  /* 0x007fffff00037812 */ /* 0x000fe200078ec0ff */
[CCC-:B------:R-:W-:Y:S01]  /*0640*/  FFMA.RP R0, R7.reuse, R9.reuse, R8.reuse ;  /* 0x0000000907007223 */ /* 0x1c0fe20000008008 */
[----:B------:R-:W-:Y:S01]  /*0650*/  FFMA.RM R7, R7, R9, R8 ;  /* 0x0000000907077223 */ /* 0x000fe20000004008 */
[----:B------:R-:W-:Y:S02]  /*0660*/  IADD3 R8, PT, PT, -R10, RZ, RZ ;  /* 0x000000ff0a087210 */ /* 0x000fe40007ffe1ff */
[----:B------:R-:W-:-:S02]  /*0670*/  LOP3.LUT R3, R3, 0x800000, RZ, 0xfc, !PT ;  /* 0x0080000003037812 */ /* 0x000fc400078efcff */
[----:B------:R-:W-:Y:S02]  /*0680*/  FSETP.NEU.FTZ.AND P0, PT, R0, R7, PT ;  /* 0x000000070000720b */ /* 0x000fe40003f1d000 */
[----:B------:R-:W-:Y:S02]  /*0690*/  SHF.L.U32 R6, R3, R6, RZ ;  /* 0x0000000603067219 */ /* 0x000fe400000006ff */
[----:B------:R-:W-:Y:S02]  /*06a0*/  SEL R0, R8, RZ, P2 ;  /* 0x000000ff08007207 */ /* 0x000fe40001000000 */
[----:B------:R-:W-:Y:S02]  /*06b0*/  ISETP.NE.AND P1, PT, R6, RZ, P1 ;  /* 0x000000ff0600720c */ /* 0x000fe40000f25270 */
[----:B------:R-:W-:Y:S02]  /*06c0*/  SHF.R.U32.HI R0, RZ, R0, R3 ;  /* 0x00000000ff007219 */ /* 0x000fe40000011603 */
[----:B------:R-:W-:-:S02]  /*06d0*/  PLOP3.LUT P0, PT, P0, P1, PT, 0xf8, 0x8f ;  /* 0x00000000008f781c */ /* 0x000fc40000703f70 */
[----:B------:R-:W-:Y:S02]  /*06e0*/  SHF.R.U32.HI R6, RZ, 0x1, R0 ;  /* 0x00000001ff067819 */ /* 0x000fe40000011600 */
[----:B------:R-:W-:-:S04]  /*06f0*/  SEL R3, RZ, 0x1, !P0 ;  /* 0x00000001ff037807 */ /* 0x000fc80004000000 */
[----:B------:R-:W-:-:S04]  /*0700*/  LOP3.LUT R3, R3, 0x1, R6, 0xf8, !PT ;  /* 0x0000000103037812 */ /* 0x000fc800078ef806 */
[----:B------:R-:W-:-:S05]  /*0710*/  LOP3.LUT R3, R3, R0, RZ, 0xc0, !PT ;  /* 0x0000000003037212 */ /* 0x000fca00078ec0ff */
[----:B------:R-:W-:-:S05]  /*0720*/  IMAD.IADD R6, R6, 0x1, R3 ;  /* 0x0000000106067824 */ /* 0x000fca00078e0203 */
[----:B------:R-:W-:Y:S01]  /*0730*/  LOP3.LUT R5, R6, R5, RZ, 0xfc, !PT ;  /* 0x0000000506057212 */ /* 0x000fe200078efcff */
[----:B------:R-:W-:Y:S06]  /*0740*/  BRA `(.L_x_12) ;  /* 0x0000000000107947 */ /* 0x000fec0003800000 */
.L_x_11:
[----:B------:R-:W-:-:S04]  /*0750*/  LOP3.LUT R5, R5, 0x80000000, RZ, 0xc0, !PT ;  /* 0x8000000005057812 */ /* 0x000fc800078ec0ff */
[----:B------:R-:W-:Y:S01]  /*0760*/  LOP3.LUT R5, R5, 0x7f800000, RZ, 0xfc, !PT ;  /* 0x7f80000005057812 */ /* 0x000fe200078efcff */
[----:B------:R-:W-:Y:S06]  /*0770*/  BRA `(.L_x_12) ;  /* 0x0000000000047947 */ /* 0x000fec0003800000 */
.L_x_10:
[----:B------:R-:W-:-:S07]  /*0780*/  IMAD R5, R6, 0x800000, R5 ;  /* 0x0080000006057824 */ /* 0x000fce00078e0205 */
.L_x_12:
[----:B------:R-:W-:Y:S05]  /*0790*/  BSYNC.RECONVERGENT B2 ;  /* 0x0000000000027941 */ /* 0x000fea0003800200 */
.L_x_9:
[----:B------:R-:W-:Y:S05]  /*07a0*/  BRA `(.L_x_13) ;  /* 0x0000000000207947 */ /* 0x000fea0003800000 */
.L_x_8:
[----:B------:R-:W-:-:S04]  /*07b0*/  LOP3.LUT R5, R6, 0x80000000, R5, 0x48, !PT ;  /* 0x8000000006057812 */ /* 0x000fc800078e4805 */
[----:B------:R-:W-:Y:S01]  /*07c0*/  LOP3.LUT R5, R5, 0x7f800000, RZ, 0xfc, !PT ;  /* 0x7f80000005057812 */ /* 0x000fe200078efcff */
[----:B------:R-:W-:Y:S06]  /*07d0*/  BRA `(.L_x_13) ;  /* 0x0000000000147947 */ /* 0x000fec0003800000 */
.L_x_7:
[----:B------:R-:W-:Y:S01]  /*07e0*/  LOP3.LUT R5, R6, 0x80000000, R5, 0x48, !PT ;  /* 0x8000000006057812 */ /* 0x000fe200078e4805 */
[----:B------:R-:W-:Y:S06]  /*07f0*/  BRA `(.L_x_13) ;  /* 0x00000000000c7947 */ /* 0x000fec0003800000 */
.L_x_6:
[----:B------:R-:W0:Y:S01]  /*0800*/  MUFU.RSQ R5, -QNAN ;  /* 0xffc0000000057908 */ /* 0x000e220000001400 */
[----:B------:R-:W-:Y:S05]  /*0810*/  BRA `(.L_x_13) ;  /* 0x0000000000047947 */ /* 0x000fea0003800000 */
.L_x_5:
[----:B------:R-:W-:-:S07]  /*0820*/  FADD.FTZ R5, R0, 5 ;  /* 0x40a0000000057421 */ /* 0x000fce0000010000 */
.L_x_13:
[----:B------:R-:W-:Y:S05]  /*0830*/  BSYNC.RECONVERGENT B0 ;  /* 0x0000000000007941 */ /* 0x000fea0003800200 */
.L_x_2:
[----:B0-----:R-:W-:Y:S01]  /*0840*/  MOV R7, R5 ;  /* 0x0000000500077202 */ /* 0x001fe20000000f00 */
[----:B------:R-:W-:-:S04]  /*0850*/  IMAD.MOV.U32 R5, RZ, RZ, 0x0 ;  /* 0x00000000ff057424 */ /* 0x000fc800078e00ff */
[----:B------:R-:W-:Y:S05]  /*0860*/  RET.REL.NODEC R4 `(_Z4meanPKfPf) ;  /* 0xfffffff404e47950 */ /* 0x000fea0003c3ffff */
.L_x_14:
[----:B------:R-:W-:-:S00]  /*0870*/  BRA `(.L_x_14) ;  /* 0xfffffffc00fc7947 */ /* 0x000fc0000383ffff */
[----:B------:R-:W-:-:S00]  /*0880*/  NOP ;  /* 0x0000000000007918 */ /* 0x000fc00000000000 */
[----:B------:R-:W-:-:S00]  /*0890*/  NOP ;  /* 0x0000000000007918 */ /* 0x000fc00000000000 */
[----:B------:R-:W-:-:S00]  /*08a0*/  NOP ;  /* 0x0000000000007918 */ /* 0x000fc00000000000 */
[----:B------:R-:W-:-:S00]  /*08b0*/  NOP ;  /* 0x0000000000007918 */ /* 0x000fc00000000000 */
[----:B------:R-:W-:-:S00]  /*08c0*/  NOP ;  /* 0x0000000000007918 */ /* 0x000fc00000000000 */
[----:B------:R-:W-:-:S00]  /*08d0*/  NOP ;  /* 0x0000000000007918 */ /* 0x000fc00000000000 */
[----:B------:R-:W-:-:S00]  /*08e0*/  NOP ;  /* 0x0000000000007918 */ /* 0x000fc00000000000 */
[----:B------:R-:W-:-:S00]  /*08f0*/  NOP ;  /* 0x0000000000007918 */ /* 0x000fc00000000000 */
.L_x_15:


//--------------------- .nv.shared.reserved.0     --------------------------
	.section	.nv.shared.reserved.0,"aw",@nobits
	.weak		__nv_reservedSMEM_offset_0_alias
	.size		__nv_reservedSMEM_offset_0_alias, 0, 64
	.other		__nv_reservedSMEM_offset_0_alias,@"STO_CUDA_RESERVED_SHARED STV_DEFAULT"
__nv_reservedSMEM_offset_0_alias:
	.zero		0
	.zero		64


//--------------------- .nv.constant0._Z4meanPKfPf --------------------------
	.section	.nv.constant0._Z4meanPKfPf,"a",@progbits
	.sectionflags	@""
	.align	4
.nv.constant0._Z4meanPKfPf:
	.zero		912


//--------------------- SYMBOLS --------------------------

	.type		.nv.reservedSmem.offset0,@object
	.size		.nv.reservedSmem.offset0,0x4
